//
// Generated by NVIDIA NVVM Compiler
//
// Compiler Build ID: CL-36424714
// Cuda compilation tools, release 13.0, V13.0.88
// Based on NVVM 20.0.0
//

.version 9.0
.target sm_100
.address_size 64

	// .globl	_Z7mat_mulPfS_S_ii
// _ZZ7mat_mulPfS_S_iiE2sa has been demoted
// _ZZ7mat_mulPfS_S_iiE2sb has been demoted

.visible .entry _Z7mat_mulPfS_S_ii(
	.param .u64 .ptr .align 1 _Z7mat_mulPfS_S_ii_param_0,
	.param .u64 .ptr .align 1 _Z7mat_mulPfS_S_ii_param_1,
	.param .u64 .ptr .align 1 _Z7mat_mulPfS_S_ii_param_2,
	.param .u32 _Z7mat_mulPfS_S_ii_param_3,
	.param .u32 _Z7mat_mulPfS_S_ii_param_4
)
{
	.reg .pred 	%p<3>;
	.reg .b32 	%r<33>;
	.reg .b32 	%f<105>;
	.reg .b64 	%rd<29>;
	// demoted variable
	.shared .align 4 .b8 _ZZ7mat_mulPfS_S_iiE2sa[4096];
	// demoted variable
	.shared .align 4 .b8 _ZZ7mat_mulPfS_S_iiE2sb[4096];
	ld.param.u64 	%rd9, [_Z7mat_mulPfS_S_ii_param_0];
	ld.param.u64 	%rd10, [_Z7mat_mulPfS_S_ii_param_1];
	ld.param.u64 	%rd11, [_Z7mat_mulPfS_S_ii_param_2];
	ld.param.u32 	%r9, [_Z7mat_mulPfS_S_ii_param_3];
	ld.param.u32 	%r10, [_Z7mat_mulPfS_S_ii_param_4];
	mov.u32 	%r11, %ctaid.y;
	shl.b32 	%r1, %r11, 5;
	mov.u32 	%r12, %ctaid.x;
	shl.b32 	%r13, %r12, 5;
	cvt.u64.u32 	%rd1, %r13;
	setp.lt.s32 	%p1, %r9, 32;
	mov.f32 	%f104, 0f00000000;
	@%p1 bra 	$L__BB0_3;
	mul.lo.s32 	%r14, %r9, %r1;
	mov.u32 	%r15, %tid.y;
	mov.u32 	%r16, %tid.x;
	mad.lo.s32 	%r17, %r9, %r15, %r16;
	shl.b32 	%r18, %r15, 7;
	mov.u32 	%r19, _ZZ7mat_mulPfS_S_iiE2sa;
	add.s32 	%r2, %r19, %r18;
	shl.b32 	%r20, %r16, 2;
	add.s32 	%r3, %r2, %r20;
	mad.lo.s32 	%r21, %r10, %r15, %r16;
	mov.u32 	%r22, _ZZ7mat_mulPfS_S_iiE2sb;
	add.s32 	%r5, %r22, %r20;
	add.s32 	%r4, %r5, %r18;
	shl.b32 	%r23, %r10, 5;
	shr.s32 	%r24, %r9, 31;
	shr.u32 	%r25, %r24, 27;
	add.s32 	%r26, %r9, %r25;
	shr.s32 	%r27, %r26, 5;
	neg.s32 	%r32, %r27;
	shl.b64 	%rd12, %rd1, 2;
	mul.wide.u32 	%rd13, %r21, 4;
	add.s64 	%rd14, %rd12, %rd13;
	cvta.to.global.u64 	%rd15, %rd10;
	add.s64 	%rd28, %rd15, %rd14;
	mul.wide.s32 	%rd3, %r23, 4;
	mul.wide.u32 	%rd16, %r14, 4;
	mul.wide.u32 	%rd17, %r17, 4;
	add.s64 	%rd18, %rd16, %rd17;
	cvta.to.global.u64 	%rd19, %rd9;
	add.s64 	%rd27, %rd19, %rd18;
	mov.f32 	%f104, 0f00000000;
$L__BB0_2:
	ld.global.f32 	%f6, [%rd27];
	st.shared.f32 	[%r3], %f6;
	ld.global.f32 	%f7, [%rd28];
	st.shared.f32 	[%r4], %f7;
	bar.sync 	0;
	ld.shared.f32 	%f8, [%r2];
	ld.shared.f32 	%f9, [%r5];
	fma.rn.f32 	%f10, %f8, %f9, %f104;
	ld.shared.f32 	%f11, [%r2+4];
	ld.shared.f32 	%f12, [%r5+128];
	fma.rn.f32 	%f13, %f11, %f12, %f10;
	ld.shared.f32 	%f14, [%r2+8];
	ld.shared.f32 	%f15, [%r5+256];
	fma.rn.f32 	%f16, %f14, %f15, %f13;
	ld.shared.f32 	%f17, [%r2+12];
	ld.shared.f32 	%f18, [%r5+384];
	fma.rn.f32 	%f19, %f17, %f18, %f16;
	ld.shared.f32 	%f20, [%r2+16];
	ld.shared.f32 	%f21, [%r5+512];
	fma.rn.f32 	%f22, %f20, %f21, %f19;
	ld.shared.f32 	%f23, [%r2+20];
	ld.shared.f32 	%f24, [%r5+640];
	fma.rn.f32 	%f25, %f23, %f24, %f22;
	ld.shared.f32 	%f26, [%r2+24];
	ld.shared.f32 	%f27, [%r5+768];
	fma.rn.f32 	%f28, %f26, %f27, %f25;
	ld.shared.f32 	%f29, [%r2+28];
	ld.shared.f32 	%f30, [%r5+896];
	fma.rn.f32 	%f31, %f29, %f30, %f28;
	ld.shared.f32 	%f32, [%r2+32];
	ld.shared.f32 	%f33, [%r5+1024];
	fma.rn.f32 	%f34, %f32, %f33, %f31;
	ld.shared.f32 	%f35, [%r2+36];
	ld.shared.f32 	%f36, [%r5+1152];
	fma.rn.f32 	%f37, %f35, %f36, %f34;
	ld.shared.f32 	%f38, [%r2+40];
	ld.shared.f32 	%f39, [%r5+1280];
	fma.rn.f32 	%f40, %f38, %f39, %f37;
	ld.shared.f32 	%f41, [%r2+44];
	ld.shared.f32 	%f42, [%r5+1408];
	fma.rn.f32 	%f43, %f41, %f42, %f40;
	ld.shared.f32 	%f44, [%r2+48];
	ld.shared.f32 	%f45, [%r5+1536];
	fma.rn.f32 	%f46, %f44, %f45, %f43;
	ld.shared.f32 	%f47, [%r2+52];
	ld.shared.f32 	%f48, [%r5+1664];
	fma.rn.f32 	%f49, %f47, %f48, %f46;
	ld.shared.f32 	%f50, [%r2+56];
	ld.shared.f32 	%f51, [%r5+1792];
	fma.rn.f32 	%f52, %f50, %f51, %f49;
	ld.shared.f32 	%f53, [%r2+60];
	ld.shared.f32 	%f54, [%r5+1920];
	fma.rn.f32 	%f55, %f53, %f54, %f52;
	ld.shared.f32 	%f56, [%r2+64];
	ld.shared.f32 	%f57, [%r5+2048];
	fma.rn.f32 	%f58, %f56, %f57, %f55;
	ld.shared.f32 	%f59, [%r2+68];
	ld.shared.f32 	%f60, [%r5+2176];
	fma.rn.f32 	%f61, %f59, %f60, %f58;
	ld.shared.f32 	%f62, [%r2+72];
	ld.shared.f32 	%f63, [%r5+2304];
	fma.rn.f32 	%f64, %f62, %f63, %f61;
	ld.shared.f32 	%f65, [%r2+76];
	ld.shared.f32 	%f66, [%r5+2432];
	fma.rn.f32 	%f67, %f65, %f66, %f64;
	ld.shared.f32 	%f68, [%r2+80];
	ld.shared.f32 	%f69, [%r5+2560];
	fma.rn.f32 	%f70, %f68, %f69, %f67;
	ld.shared.f32 	%f71, [%r2+84];
	ld.shared.f32 	%f72, [%r5+2688];
	fma.rn.f32 	%f73, %f71, %f72, %f70;
	ld.shared.f32 	%f74, [%r2+88];
	ld.shared.f32 	%f75, [%r5+2816];
	fma.rn.f32 	%f76, %f74, %f75, %f73;
	ld.shared.f32 	%f77, [%r2+92];
	ld.shared.f32 	%f78, [%r5+2944];
	fma.rn.f32 	%f79, %f77, %f78, %f76;
	ld.shared.f32 	%f80, [%r2+96];
	ld.shared.f32 	%f81, [%r5+3072];
	fma.rn.f32 	%f82, %f80, %f81, %f79;
	ld.shared.f32 	%f83, [%r2+100];
	ld.shared.f32 	%f84, [%r5+3200];
	fma.rn.f32 	%f85, %f83, %f84, %f82;
	ld.shared.f32 	%f86, [%r2+104];
	ld.shared.f32 	%f87, [%r5+3328];
	fma.rn.f32 	%f88, %f86, %f87, %f85;
	ld.shared.f32 	%f89, [%r2+108];
	ld.shared.f32 	%f90, [%r5+3456];
	fma.rn.f32 	%f91, %f89, %f90, %f88;
	ld.shared.f32 	%f92, [%r2+112];
	ld.shared.f32 	%f93, [%r5+3584];
	fma.rn.f32 	%f94, %f92, %f93, %f91;
	ld.shared.f32 	%f95, [%r2+116];
	ld.shared.f32 	%f96, [%r5+3712];
	fma.rn.f32 	%f97, %f95, %f96, %f94;
	ld.shared.f32 	%f98, [%r2+120];
	ld.shared.f32 	%f99, [%r5+3840];
	fma.rn.f32 	%f100, %f98, %f99, %f97;
	ld.shared.f32 	%f101, [%r2+124];
	ld.shared.f32 	%f102, [%r5+3968];
	fma.rn.f32 	%f104, %f101, %f102, %f100;
	bar.sync 	0;
	add.s32 	%r32, %r32, 1;
	setp.ne.s32 	%p2, %r32, 0;
	add.s64 	%rd28, %rd28, %rd3;
	add.s64 	%rd27, %rd27, 128;
	@%p2 bra 	$L__BB0_2;
$L__BB0_3:
	cvta.to.global.u64 	%rd20, %rd11;
	mov.u32 	%r28, %tid.x;
	mov.u32 	%r29, %tid.y;
	mad.lo.s32 	%r30, %r10, %r29, %r28;
	cvt.u64.u32 	%rd21, %r30;
	mul.lo.s32 	%r31, %r10, %r1;
	cvt.u64.u32 	%rd22, %r31;
	add.s64 	%rd23, %rd22, %rd1;
	add.s64 	%rd24, %rd23, %rd21;
	shl.b64 	%rd25, %rd24, 2;
	add.s64 	%rd26, %rd20, %rd25;
	st.global.f32 	[%rd26], %f104;
	ret;

}


// ===== COMPILED SASS (sm_100) =====

	.target	sm_100

	.elftype	@"ET_EXEC"


//--------------------- .note.nv.tkinfo           --------------------------
	.section	.note.nv.tkinfo,"",@"SHT_NOTE"
	.sectionflags	@"SHF_NOTE_NV_TKINFO"
	.tkinfo
        /*0018*/ 	.word	0x00000002
        /*0030*/ 	.string	""
        /*0030*/ 	.string	"ptxas"
        /*0030*/ 	.string	"Cuda compilation tools, release 13.0, V13.0.88"
        /*0030*/ 	.string	"Build cuda_13.0.r13.0/compiler.36424714_0"
        /*0030*/ 	.string	"-arch sm_100 -m 64 "



//--------------------- .note.nv.cuinfo           --------------------------
	.section	.note.nv.cuinfo,"",@"SHT_NOTE"
	.sectionflags	@"SHF_NOTE_NV_CUINFO"
        /*0018*/ 	.short	0x0002
        /*001a*/ 	.short	0x0064
        /*001c*/ 	.short	0x0082
	.zero		2


//--------------------- .nv.info                  --------------------------
	.section	.nv.info,"",@"SHT_CUDA_INFO"
	.align	4


	//----- nvinfo : EIATTR_REGCOUNT
	.align		4
        /*0000*/ 	.byte	0x04, 0x2f
        /*0002*/ 	.short	(.L_1 - .L_0)
	.align		4
.L_0:
        /*0004*/ 	.word	index@(_Z7mat_mulPfS_S_ii)
        /*0008*/ 	.word	0x00000020


	//----- nvinfo : EIATTR_FRAME_SIZE
	.align		4
.L_1:
        /*000c*/ 	.byte	0x04, 0x11
        /*000e*/ 	.short	(.L_3 - .L_2)
	.align		4
.L_2:
        /*0010*/ 	.word	index@(_Z7mat_mulPfS_S_ii)
        /*0014*/ 	.word	0x00000000


	//----- nvinfo : EIATTR_MIN_STACK_SIZE
	.align		4
.L_3:
        /*0018*/ 	.byte	0x04, 0x12
        /*001a*/ 	.short	(.L_5 - .L_4)
	.align		4
.L_4:
        /*001c*/ 	.word	index@(_Z7mat_mulPfS_S_ii)
        /*0020*/ 	.word	0x00000000
.L_5:


//--------------------- .nv.compat                --------------------------
	.section	.nv.compat,"",@"SHT_CUDA_COMPAT_INFO"
	.align	4
        /*0000*/ 	.byte	0x02, 0x09, 0x00, 0x00, 0x02, 0x02, 0x01, 0x00, 0x02, 0x05, 0x05, 0x00, 0x03, 0x07, 0x01, 0x01
        /*0010*/ 	.byte	0x02, 0x03, 0x00, 0x00, 0x02, 0x06, 0x01, 0x00, 0x04, 0x0b, 0x08, 0x00, 0x09, 0x00, 0x00, 0x00
        /*0020*/ 	.byte	0x00, 0x00, 0x00, 0x00


//--------------------- .nv.info._Z7mat_mulPfS_S_ii --------------------------
	.section	.nv.info._Z7mat_mulPfS_S_ii,"",@"SHT_CUDA_INFO"
	.sectionflags	@""
	.align	4


	//----- nvinfo : EIATTR_CUDA_API_VERSION
	.align		4
        /*0000*/ 	.byte	0x04, 0x37
        /*0002*/ 	.short	(.L_7 - .L_6)
.L_6:
        /*0004*/ 	.word	0x00000082


	//----- nvinfo : EIATTR_KPARAM_INFO
	.align		4
.L_7:
        /*0008*/ 	.byte	0x04, 0x17
        /*000a*/ 	.short	(.L_9 - .L_8)
.L_8:
        /*000c*/ 	.word	0x00000000
        /*0010*/ 	.short	0x0004
        /*0012*/ 	.short	0x001c
        /*0014*/ 	.byte	0x00, 0xf0, 0x11, 0x00


	//----- nvinfo : EIATTR_KPARAM_INFO
	.align		4
.L_9:
        /*0018*/ 	.byte	0x04, 0x17
        /*001a*/ 	.short	(.L_11 - .L_10)
.L_10:
        /*001c*/ 	.word	0x00000000
        /*0020*/ 	.short	0x0003
        /*0022*/ 	.short	0x0018
        /*0024*/ 	.byte	0x00, 0xf0, 0x11, 0x00


	//----- nvinfo : EIATTR_KPARAM_INFO
	.align		4
.L_11:
        /*0028*/ 	.byte	0x04, 0x17
        /*002a*/ 	.short	(.L_13 - .L_12)
.L_12:
        /*002c*/ 	.word	0x00000000
        /*0030*/ 	.short	0x0002
        /*0032*/ 	.short	0x0010
        /*0034*/ 	.byte	0x00, 0xf5, 0x21, 0x00


	//----- nvinfo : EIATTR_KPARAM_INFO
	.align		4
.L_13:
        /*0038*/ 	.byte	0x04, 0x17
        /*003a*/ 	.short	(.L_15 - .L_14)
.L_14:
        /*003c*/ 	.word	0x00000000
        /*0040*/ 	.short	0x0001
        /*0042*/ 	.short	0x0008
        /*0044*/ 	.byte	0x00, 0xf5, 0x21, 0x00


	//----- nvinfo : EIATTR_KPARAM_INFO
	.align		4
.L_15:
        /*0048*/ 	.byte	0x04, 0x17
        /*004a*/ 	.short	(.L_17 - .L_16)
.L_16:
        /*004c*/ 	.word	0x00000000
        /*0050*/ 	.short	0x0000
        /*0052*/ 	.short	0x0000
        /*0054*/ 	.byte	0x00, 0xf5, 0x21, 0x00


	//----- nvinfo : EIATTR_SPARSE_MMA_MASK
	.align		4
.L_17:
        /*0058*/ 	.byte	0x03, 0x50
        /*005a*/ 	.short	0x0000


	//----- nvinfo : EIATTR_MAXREG_COUNT
	.align		4
        /*005c*/ 	.byte	0x03, 0x1b
        /*005e*/ 	.short	0x00ff


	//----- nvinfo : EIATTR_NUM_BARRIERS
	.align		4
        /*0060*/ 	.byte	0x02, 0x4c
        /*0062*/ 	.byte	0x01
	.zero		1


	//----- nvinfo : EIATTR_MERCURY_ISA_VERSION
	.align		4
        /*0064*/ 	.byte	0x03, 0x5f
        /*0066*/ 	.short	0x0101


	//----- nvinfo : EIATTR_VRC_CTA_INIT_COUNT
	.align		4
        /*0068*/ 	.byte	0x02, 0x4a
	.zero		1
	.zero		1


	//----- nvinfo : EIATTR_EXIT_INSTR_OFFSETS
	.align		4
        /*006c*/ 	.byte	0x04, 0x1c
        /*006e*/ 	.short	(.L_19 - .L_18)


	//   ....[0]....
.L_18:
        /*0070*/ 	.word	0x000008a0


	//----- nvinfo : EIATTR_CBANK_PARAM_SIZE
	.align		4
.L_19:
        /*0074*/ 	.byte	0x03, 0x19
        /*0076*/ 	.short	0x0020


	//----- nvinfo : EIATTR_PARAM_CBANK
	.align		4
        /*0078*/ 	.byte	0x04, 0x0a
        /*007a*/ 	.short	(.L_21 - .L_20)
	.align		4
.L_20:
        /*007c*/ 	.word	index@(.nv.constant0._Z7mat_mulPfS_S_ii)
        /*0080*/ 	.short	0x0380
        /*0082*/ 	.short	0x0020


	//----- nvinfo : EIATTR_SW_WAR
	.align		4
.L_21:
        /*0084*/ 	.byte	0x04, 0x36
        /*0086*/ 	.short	(.L_23 - .L_22)
.L_22:
        /*0088*/ 	.word	0x00000008
.L_23:


//--------------------- .nv.callgraph             --------------------------
	.section	.nv.callgraph,"",@"SHT_CUDA_CALLGRAPH"
	.align	4
	.sectionentsize	8
	.align		4
        /*0000*/ 	.word	0x00000000
	.align		4
        /*0004*/ 	.word	0xffffffff
	.align		4
        /*0008*/ 	.word	0x00000000
	.align		4
        /*000c*/ 	.word	0xfffffffe
	.align		4
        /*0010*/ 	.word	0x00000000
	.align		4
        /*0014*/ 	.word	0xfffffffd
	.align		4
        /*0018*/ 	.word	0x00000000
	.align		4
        /*001c*/ 	.word	0xfffffffc


//--------------------- .text._Z7mat_mulPfS_S_ii  --------------------------
	.section	.text._Z7mat_mulPfS_S_ii,"ax",@progbits
	.align	128
        .global         _Z7mat_mulPfS_S_ii
        .type           _Z7mat_mulPfS_S_ii,@function
        .size           _Z7mat_mulPfS_S_ii,(.L_x_3 - _Z7mat_mulPfS_S_ii)
        .other          _Z7mat_mulPfS_S_ii,@"STO_CUDA_ENTRY STV_DEFAULT"
_Z7mat_mulPfS_S_ii:
.text._Z7mat_mulPfS_S_ii:
[----:B------:R-:W-:Y:S08]  /*0000*/  LDC R1, c[0x0][0x37c] ;  /* 0x0000df00ff017b82 */ /* 0x000ff00000000800 */
[----:B------:R-:W0:Y:S01]  /*0010*/  LDC R10, c[0x0][0x398] ;  /* 0x0000e600ff0a7b82 */ /* 0x000e220000000800 */
[----:B------:R-:W1:Y:S01]  /*0020*/  S2R R0, SR_TID.X ;  /* 0x0000000000007919 */ /* 0x000e620000002100 */
[----:B------:R-:W2:Y:S01]  /*0030*/  LDCU.64 UR10, c[0x0][0x358] ;  /* 0x00006b00ff0a77ac */ /* 0x000ea20008000a00 */
[----:B------:R-:W-:-:S05]  /*0040*/  HFMA2 R23, -RZ, RZ, 0, 0 ;  /* 0x00000000ff177431 */ /* 0x000fca00000001ff */
[----:B------:R-:W3:Y:S08]  /*0050*/  S2UR UR4, SR_CTAID.Y ;  /* 0x00000000000479c3 */ /* 0x000ef00000002600 */
[----:B------:R-:W4:Y:S01]  /*0060*/  S2UR UR5, SR_CTAID.X ;  /* 0x00000000000579c3 */ /* 0x000f220000002500 */
[----:B0-----:R-:W-:Y:S01]  /*0070*/  ISETP.GE.AND P0, PT, R10, 0x20, PT ;  /* 0x000000200a00780c */ /* 0x001fe20003f06270 */
[----:B---3--:R-:W-:-:S02]  /*0080*/  USHF.L.U32 UR4, UR4, 0x5, URZ ;  /* 0x0000000504047899 */ /* 0x008fc400080006ff */
[----:B----4-:R-:W-:-:S10]  /*0090*/  USHF.L.U32 UR5, UR5, 0x5, URZ ;  /* 0x0000000505057899 */ /* 0x010fd400080006ff */
[----:B-12---:R-:W-:Y:S05]  /*00a0*/  @!P0 BRA `(.L_x_0) ;  /* 0x0000000400d48947 */ /* 0x006fea0003800000 */
[----:B------:R-:W0:Y:S01]  /*00b0*/  S2R R8, SR_TID.Y ;  /* 0x0000000000087919 */ /* 0x000e220000002200 */
[----:B------:R-:W1:Y:S01]  /*00c0*/  LDC R12, c[0x0][0x39c] ;  /* 0x0000e700ff0c7b82 */ /* 0x000e620000000800 */
[----:B------:R-:W2:Y:S01]  /*00d0*/  LDCU.128 UR12, c[0x0][0x380] ;  /* 0x00007000ff0c77ac */ /* 0x000ea20008000c00 */
[----:B------:R-:W-:Y:S01]  /*00e0*/  IMAD R7, R10, UR4, RZ ;  /* 0x000000040a077c24 */ /* 0x000fe2000f8e02ff */
[----:B------:R-:W0:Y:S01]  /*00f0*/  S2R R11, SR_TID.X ;  /* 0x00000000000b7919 */ /* 0x000e220000002100 */
[----:B------:R-:W-:Y:S01]  /*0100*/  MOV R23, RZ ;  /* 0x000000ff00177202 */ /* 0x000fe20000000f00 */
[----:B------:R-:W-:Y:S02]  /*0110*/  USHF.L.U32 UR6, UR5, 0x2, URZ ;  /* 0x0000000205067899 */ /* 0x000fe400080006ff */
[----:B------:R-:W-:Y:S01]  /*0120*/  USHF.R.U32.HI UR8, URZ, 0x1e, UR5 ;  /* 0x0000001eff087899 */ /* 0x000fe20008011605 */
[----:B------:R-:W3:Y:S03]  /*0130*/  S2UR UR7, SR_CgaCtaId ;  /* 0x00000000000779c3 */ /* 0x000ee60000008800 */
[----:B------:R-:W-:Y:S01]  /*0140*/  MOV R2, UR6 ;  /* 0x0000000600027c02 */ /* 0x000fe20008000f00 */
[----:B------:R-:W-:Y:S01]  /*0150*/  UMOV UR6, 0x400 ;  /* 0x0000040000067882 */ /* 0x000fe20000000000 */
[----:B------:R-:W-:Y:S01]  /*0160*/  MOV R3, UR8 ;  /* 0x0000000800037c02 */ /* 0x000fe20008000f00 */
[----:B---3--:R-:W-:-:S02]  /*0170*/  ULEA UR8, UR7, UR6, 0x18 ;  /* 0x0000000607087291 */ /* 0x008fc4000f8ec0ff */
[----:B------:R-:W-:Y:S01]  /*0180*/  UIADD3 UR6, UPT, UPT, UR6, 0x1000, URZ ;  /* 0x0000100006067890 */ /* 0x000fe2000fffe0ff */
[C-C-:B0-----:R-:W-:Y:S02]  /*0190*/  IMAD R4, R8.reuse, R10, R11.reuse ;  /* 0x0000000a08047224 */ /* 0x141fe400078e020b */
[----:B-1----:R-:W-:Y:S01]  /*01a0*/  IMAD R9, R8, R12, R11 ;  /* 0x0000000c08097224 */ /* 0x002fe200078e020b */
[----:B------:R-:W-:Y:S01]  /*01b0*/  ULEA UR6, UR7, UR6, 0x18 ;  /* 0x0000000607067291 */ /* 0x000fe2000f8ec0ff */
[----:B------:R-:W-:Y:S01]  /*01c0*/  IMAD.WIDE.U32 R4, R4, 0x4, RZ ;  /* 0x0000000404047825 */ /* 0x000fe200078e00ff */
[----:B------:R-:W-:-:S04]  /*01d0*/  LEA R17, R8, UR8, 0x7 ;  /* 0x0000000808117c11 */ /* 0x000fc8000f8e38ff */
[----:B------:R-:W-:Y:S01]  /*01e0*/  LEA R16, R11, R17, 0x2 ;  /* 0x000000110b107211 */ /* 0x000fe200078e10ff */
[----:B------:R-:W-:-:S04]  /*01f0*/  IMAD.WIDE.U32 R6, R7, 0x4, R4 ;  /* 0x0000000407067825 */ /* 0x000fc800078e0004 */
[----:B------:R-:W-:Y:S01]  /*0200*/  IMAD.WIDE.U32 R4, R9, 0x4, R2 ;  /* 0x0000000409047825 */ /* 0x000fe200078e0002 */
[----:B------:R-:W-:Y:S02]  /*0210*/  SHF.R.S32.HI R3, RZ, 0x1f, R10 ;  /* 0x0000001fff037819 */ /* 0x000fe4000001140a */
[----:B--2---:R-:W-:Y:S02]  /*0220*/  IADD3 R2, P1, PT, R6, UR12, RZ ;  /* 0x0000000c06027c10 */ /* 0x004fe4000ff3e0ff */
[----:B------:R-:W-:Y:S02]  /*0230*/  IADD3 R18, P0, PT, R4, UR14, RZ ;  /* 0x0000000e04127c10 */ /* 0x000fe4000ff1e0ff */
[----:B------:R-:W-:Y:S02]  /*0240*/  LEA.HI R4, R3, R10, RZ, 0x5 ;  /* 0x0000000a03047211 */ /* 0x000fe400078f28ff */
[----:B------:R-:W-:Y:S02]  /*0250*/  IADD3.X R3, PT, PT, R7, UR13, RZ, P1, !PT ;  /* 0x0000000d07037c10 */ /* 0x000fe40008ffe4ff */
[----:B------:R-:W-:-:S02]  /*0260*/  SHF.R.S32.HI R4, RZ, 0x5, R4 ;  /* 0x00000005ff047819 */ /* 0x000fc40000011404 */
[----:B------:R-:W-:Y:S02]  /*0270*/  LEA R7, R11, UR6, 0x2 ;  /* 0x000000060b077c11 */ /* 0x000fe4000f8e10ff */
[----:B------:R-:W-:Y:S02]  /*0280*/  IADD3.X R19, PT, PT, R5, UR15, RZ, P0, !PT ;  /* 0x0000000f05137c10 */ /* 0x000fe400087fe4ff */
[----:B------:R-:W-:Y:S02]  /*0290*/  SHF.L.U32 R5, R12, 0x5, RZ ;  /* 0x000000050c057819 */ /* 0x000fe400000006ff */
[----:B------:R-:W-:Y:S02]  /*02a0*/  IADD3 R4, PT, PT, -R4, RZ, RZ ;  /* 0x000000ff04047210 */ /* 0x000fe40007ffe1ff */
[----:B------:R-:W-:-:S07]  /*02b0*/  LEA R6, R8, R7, 0x7 ;  /* 0x0000000708067211 */ /* 0x000fce00078e38ff */
.L_x_1:
[----:B------:R0:W2:Y:S04]  /*02c0*/  LDG.E R25, desc[UR10][R2.64] ;  /* 0x0000000a02197981 */ /* 0x0000a8000c1e1900 */
[----:B------:R1:W3:Y:S01]  /*02d0*/  LDG.E R29, desc[UR10][R18.64] ;  /* 0x0000000a121d7981 */ /* 0x0002e2000c1e1900 */
[----:B------:R-:W-:-:S04]  /*02e0*/  IADD3 R4, PT, PT, R4, 0x1, RZ ;  /* 0x0000000104047810 */ /* 0x000fc80007ffe0ff */
[----:B------:R-:W-:Y:S02]  /*02f0*/  ISETP.NE.AND P0, PT, R4, RZ, PT ;  /* 0x000000ff0400720c */ /* 0x000fe40003f05270 */
[----:B0-----:R-:W-:Y:S01]  /*0300*/  IADD3 R2, P1, PT, R2, 0x80, RZ ;  /* 0x0000008002027810 */ /* 0x001fe20007f3e0ff */
[----:B-1----:R-:W-:-:S03]  /*0310*/  IMAD.WIDE R18, R5, 0x4, R18 ;  /* 0x0000000405127825 */ /* 0x002fc600078e0212 */
[----:B------:R-:W-:Y:S01]  /*0320*/  IADD3.X R3, PT, PT, RZ, R3, RZ, P1, !PT ;  /* 0x00000003ff037210 */ /* 0x000fe20000ffe4ff */
[----:B--2---:R-:W-:Y:S04]  /*0330*/  STS [R16], R25 ;  /* 0x0000001910007388 */ /* 0x004fe80000000800 */
[----:B---3--:R-:W-:Y:S01]  /*0340*/  STS [R6], R29 ;  /* 0x0000001d06007388 */ /* 0x008fe20000000800 */
[----:B------:R-:W-:Y:S06]  /*0350*/  BAR.SYNC.DEFER_BLOCKING 0x0 ;  /* 0x0000000000007b1d */ /* 0x000fec0000010000 */
[----:B------:R-:W-:Y:S04]  /*0360*/  LDS R24, [R7] ;  /* 0x0000000007187984 */ /* 0x000fe80000000800 */
[----:B------:R-:W0:Y:S04]  /*0370*/  LDS.128 R12, [R17] ;  /* 0x00000000110c7984 */ /* 0x000e280000000c00 */
[----:B------:R-:W1:Y:S04]  /*0380*/  LDS R26, [R7+0x80] ;  /* 0x00008000071a7984 */ /* 0x000e680000000800 */
[----:B------:R-:W2:Y:S04]  /*0390*/  LDS R27, [R7+0x100] ;  /* 0x00010000071b7984 */ /* 0x000ea80000000800 */
[----:B------:R-:W3:Y:S04]  /*03a0*/  LDS R20, [R7+0x180] ;  /* 0x0001800007147984 */ /* 0x000ee80000000800 */
[----:B------:R-:W-:Y:S04]  /*03b0*/  LDS R21, [R7+0x200] ;  /* 0x0002000007157984 */ /* 0x000fe80000000800 */
[----:B------:R-:W4:Y:S04]  /*03c0*/  LDS.128 R8, [R17+0x10] ;  /* 0x0000100011087984 */ /* 0x000f280000000c00 */
[----:B------:R-:W5:Y:S04]  /*03d0*/  LDS R22, [R7+0x280] ;  /* 0x0002800007167984 */ /* 0x000f680000000800 */
[----:B------:R-:W5:Y:S01]  /*03e0*/  LDS R25, [R7+0x300] ;  /* 0x0003000007197984 */ /* 0x000f620000000800 */
[----:B0-----:R-:W-:-:S03]  /*03f0*/  FFMA R12, R12, R24, R23 ;  /* 0x000000180c0c7223 */ /* 0x001fc60000000017 */
[----:B------:R-:W0:Y:S01]  /*0400*/  LDS R24, [R7+0x380] ;  /* 0x0003800007187984 */ /* 0x000e220000000800 */
[----:B-1----:R-:W-:-:S03]  /*0410*/  FFMA R12, R26, R13, R12 ;  /* 0x0000000d1a0c7223 */ /* 0x002fc6000000000c */
[----:B------:R-:W-:Y:S01]  /*0420*/  LDS R23, [R7+0x400] ;  /* 0x0004000007177984 */ /* 0x000fe20000000800 */
[----:B--2---:R-:W-:-:S03]  /*0430*/  FFMA R27, R27, R14, R12 ;  /* 0x0000000e1b1b7223 */ /* 0x004fc6000000000c */
[----:B------:R-:W-:Y:S01]  /*0440*/  LDS R26, [R7+0x580] ;  /* 0x00058000071a7984 */ /* 0x000fe20000000800 */
[----:B---3--:R-:W-:-:S03]  /*0450*/  FFMA R27, R20, R15, R27 ;  /* 0x0000000f141b7223 */ /* 0x008fc6000000001b */
[----:B------:R-:W1:Y:S04]  /*0460*/  LDS.128 R12, [R17+0x20] ;  /* 0x00002000110c7984 */ /* 0x000e680000000c00 */
[----:B------:R-:W2:Y:S01]  /*0470*/  LDS R20, [R7+0x480] ;  /* 0x0004800007147984 */ /* 0x000ea20000000800 */
[----:B----4-:R-:W-:-:S03]  /*0480*/  FFMA R27, R8, R21, R27 ;  /* 0x00000015081b7223 */ /* 0x010fc6000000001b */
[----:B------:R-:W3:Y:S01]  /*0490*/  LDS R21, [R7+0x500] ;  /* 0x0005000007157984 */ /* 0x000ee20000000800 */
[----:B-----5:R-:W-:-:S04]  /*04a0*/  FFMA R22, R22, R9, R27 ;  /* 0x0000000916167223 */ /* 0x020fc8000000001b */
[----:B------:R-:W-:Y:S02]  /*04b0*/  FFMA R25, R25, R10, R22 ;  /* 0x0000000a19197223 */ /* 0x000fe40000000016 */
[----:B------:R-:W-:Y:S02]  /*04c0*/  LDS R22, [R7+0x680] ;  /* 0x0006800007167984 */ /* 0x000fe40000000800 */
[----:B0-----:R-:W-:Y:S02]  /*04d0*/  FFMA R27, R24, R11, R25 ;  /* 0x0000000b181b7223 */ /* 0x001fe40000000019 */
[----:B------:R-:W-:Y:S04]  /*04e0*/  LDS R25, [R7+0x600] ;  /* 0x0006000007197984 */ /* 0x000fe80000000800 */
[----:B------:R-:W0:Y:S04]  /*04f0*/  LDS.128 R8, [R17+0x30] ;  /* 0x0000300011087984 */ /* 0x000e280000000c00 */
[----:B------:R-:W-:Y:S01]  /*0500*/  LDS R24, [R7+0x780] ;  /* 0x0007800007187984 */ /* 0x000fe20000000800 */
[----:B-1----:R-:W-:-:S03]  /*0510*/  FFMA R27, R12, R23, R27 ;  /* 0x000000170c1b7223 */ /* 0x002fc6000000001b */
[----:B------:R-:W1:Y:S01]  /*0520*/  LDS R23, [R7+0x700] ;  /* 0x0007000007177984 */ /* 0x000e620000000800 */
[----:B--2---:R-:W-:-:S04]  /*0530*/  FFMA R20, R20, R13, R27 ;  /* 0x0000000d14147223 */ /* 0x004fc8000000001b */
[----:B---3--:R-:W-:Y:S02]  /*0540*/  FFMA R21, R21, R14, R20 ;  /* 0x0000000e15157223 */ /* 0x008fe40000000014 */
[----:B------:R-:W-:Y:S02]  /*0550*/  LDS R20, [R7+0x880] ;  /* 0x0008800007147984 */ /* 0x000fe40000000800 */
[----:B------:R-:W-:Y:S02]  /*0560*/  FFMA R27, R26, R15, R21 ;  /* 0x0000000f1a1b7223 */ /* 0x000fe40000000015 */
[----:B------:R-:W-:Y:S04]  /*0570*/  LDS R21, [R7+0x800] ;  /* 0x0008000007157984 */ /* 0x000fe80000000800 */
[----:B------:R-:W2:Y:S04]  /*0580*/  LDS.128 R12, [R17+0x40] ;  /* 0x00004000110c7984 */ /* 0x000ea80000000c00 */
[----:B------:R-:W-:Y:S01]  /*0590*/  LDS R26, [R7+0x980] ;  /* 0x00098000071a7984 */ /* 0x000fe20000000800 */
[----:B0-----:R-:W-:-:S03]  /*05a0*/  FFMA R27, R8, R25, R27 ;  /* 0x00000019081b7223 */ /* 0x001fc6000000001b */
[----:B------:R-:W0:Y:S01]  /*05b0*/  LDS R25, [R7+0x900] ;  /* 0x0009000007197984 */ /* 0x000e220000000800 */
[----:B------:R-:W-:-:S04]  /*05c0*/  FFMA R22, R22, R9, R27 ;  /* 0x0000000916167223 */ /* 0x000fc8000000001b */
[----:B-1----:R-:W-:Y:S02]  /*05d0*/  FFMA R23, R23, R10, R22 ;  /* 0x0000000a17177223 */ /* 0x002fe40000000016 */
[----:B------:R-:W-:Y:S02]  /*05e0*/  LDS R22, [R7+0xa80] ;  /* 0x000a800007167984 */ /* 0x000fe40000000800 */
[----:B------:R-:W-:Y:S02]  /*05f0*/  FFMA R27, R24, R11, R23 ;  /* 0x0000000b181b7223 */ /* 0x000fe40000000017 */
[----:B------:R-:W-:Y:S04]  /*0600*/  LDS R23, [R7+0xa00] ;  /* 0x000a000007177984 */ /* 0x000fe80000000800 */
[----:B------:R-:W1:Y:S04]  /*0610*/  LDS.128 R8, [R17+0x50] ;  /* 0x0000500011087984 */ /* 0x000e680000000c00 */
[----:B------:R-:W-:Y:S01]  /*0620*/  LDS R24, [R7+0xc80] ;  /* 0x000c800007187984 */ /* 0x000fe20000000800 */
[----:B--2---:R-:W-:-:S03]  /*0630*/  FFMA R27, R12, R21, R27 ;  /* 0x000000150c1b7223 */ /* 0x004fc6000000001b */
[----:B------:R-:W2:Y:S01]  /*0640*/  LDS R21, [R7+0xb00] ;  /* 0x000b000007157984 */ /* 0x000ea20000000800 */
[----:B------:R-:W-:-:S03]  /*0650*/  FFMA R12, R20, R13, R27 ;  /* 0x0000000d140c7223 */ /* 0x000fc6000000001b */
[----:B------:R-:W3:Y:S01]  /*0660*/  LDS R20, [R7+0xb80] ;  /* 0x000b800007147984 */ /* 0x000ee20000000800 */
[----:B0-----:R-:W-:-:S04]  /*0670*/  FFMA R25, R25, R14, R12 ;  /* 0x0000000e19197223 */ /* 0x001fc8000000000c */
[----:B------:R-:W-:Y:S02]  /*0680*/  FFMA R27, R26, R15, R25 ;  /* 0x0000000f1a1b7223 */ /* 0x000fe40000000019 */
[----:B------:R-:W-:Y:S04]  /*0690*/  LDS R25, [R7+0xc00] ;  /* 0x000c000007197984 */ /* 0x000fe80000000800 */
[----:B------:R-:W0:Y:S01]  /*06a0*/  LDS.128 R12, [R17+0x60] ;  /* 0x00006000110c7984 */ /* 0x000e220000000c00 */
[----:B-1----:R-:W-:-:S04]  /*06b0*/  FFMA R23, R8, R23, R27 ;  /* 0x0000001708177223 */ /* 0x002fc8000000001b */
[----:B------:R-:W-:Y:S02]  /*06c0*/  FFMA R22, R22, R9, R23 ;  /* 0x0000000916167223 */ /* 0x000fe40000000017 */
[----:B------:R-:W1:Y:S02]  /*06d0*/  LDS R23, [R7+0xd00] ;  /* 0x000d000007177984 */ /* 0x000e640000000800 */
[----:B--2---:R-:W-:Y:S02]  /*06e0*/  FFMA R21, R21, R10, R22 ;  /* 0x0000000a15157223 */ /* 0x004fe40000000016 */
[----:B------:R-:W2:Y:S02]  /*06f0*/  LDS R22, [R7+0xd80] ;  /* 0x000d800007167984 */ /* 0x000ea40000000800 */
[----:B---3--:R-:W-:Y:S02]  /*0700*/  FFMA R27, R20, R11, R21 ;  /* 0x0000000b141b7223 */ /* 0x008fe40000000015 */
[----:B------:R-:W-:Y:S04]  /*0710*/  LDS R21, [R7+0xe00] ;  /* 0x000e000007157984 */ /* 0x000fe80000000800 */
[----:B------:R-:W3:Y:S04]  /*0720*/  LDS.128 R8, [R17+0x70] ;  /* 0x0000700011087984 */ /* 0x000ee80000000c00 */
[----:B------:R-:W4:Y:S01]  /*0730*/  LDS R20, [R7+0xe80] ;  /* 0x000e800007147984 */ /* 0x000f220000000800 */
[----:B0-----:R-:W-:-:S03]  /*0740*/  FFMA R27, R12, R25, R27 ;  /* 0x000000190c1b7223 */ /* 0x001fc6000000001b */
[----:B------:R-:W0:Y:S01]  /*0750*/  LDS R25, [R7+0xf00] ;  /* 0x000f000007197984 */ /* 0x000e220000000800 */
[----:B------:R-:W-:-:S03]  /*0760*/  FFMA R24, R24, R13, R27 ;  /* 0x0000000d18187223 */ /* 0x000fc6000000001b */
[----:B------:R-:W5:Y:S01]  /*0770*/  LDS R12, [R7+0xf80] ;  /* 0x000f8000070c7984 */ /* 0x000f620000000800 */
[----:B-1----:R-:W-:-:S04]  /*0780*/  FFMA R23, R23, R14, R24 ;  /* 0x0000000e17177223 */ /* 0x002fc80000000018 */
[----:B--2---:R-:W-:-:S04]  /*0790*/  FFMA R15, R22, R15, R23 ;  /* 0x0000000f160f7223 */ /* 0x004fc80000000017 */
[----:B---3--:R-:W-:-:S04]  /*07a0*/  FFMA R15, R8, R21, R15 ;  /* 0x00000015080f7223 */ /* 0x008fc8000000000f */
[----:B----4-:R-:W-:-:S04]  /*07b0*/  FFMA R20, R20, R9, R15 ;  /* 0x0000000914147223 */ /* 0x010fc8000000000f */
[----:B0-----:R-:W-:-:S04]  /*07c0*/  FFMA R25, R25, R10, R20 ;  /* 0x0000000a19197223 */ /* 0x001fc80000000014 */
[----:B-----5:R-:W-:Y:S01]  /*07d0*/  FFMA R23, R12, R11, R25 ;  /* 0x0000000b0c177223 */ /* 0x020fe20000000019 */
[----:B------:R-:W-:Y:S06]  /*07e0*/  BAR.SYNC.DEFER_BLOCKING 0x0 ;  /* 0x0000000000007b1d */ /* 0x000fec0000010000 */
[----:B------:R-:W-:Y:S05]  /*07f0*/  @P0 BRA `(.L_x_1) ;  /* 0xfffffff800b00947 */ /* 0x000fea000383ffff */
.L_x_0:
[----:B------:R-:W0:Y:S01]  /*0800*/  S2R R3, SR_TID.Y ;  /* 0x0000000000037919 */ /* 0x000e220000002200 */
[----:B------:R-:W0:Y:S01]  /*0810*/  LDC R2, c[0x0][0x39c] ;  /* 0x0000e700ff027b82 */ /* 0x000e220000000800 */
[----:B------:R-:W1:Y:S01]  /*0820*/  LDCU.64 UR6, c[0x0][0x390] ;  /* 0x00007200ff0677ac */ /* 0x000e620008000a00 */
[----:B0-----:R-:W-:Y:S02]  /*0830*/  IMAD R3, R3, R2, R0 ;  /* 0x0000000203037224 */ /* 0x001fe400078e0200 */
[----:B------:R-:W-:-:S05]  /*0840*/  IMAD R0, R2, UR4, RZ ;  /* 0x0000000402007c24 */ /* 0x000fca000f8e02ff */
[----:B------:R-:W-:-:S04]  /*0850*/  IADD3 R0, P0, P1, R3, UR5, R0 ;  /* 0x0000000503007c10 */ /* 0x000fc8000f91e000 */
[----:B------:R-:W-:Y:S02]  /*0860*/  IADD3.X R3, PT, PT, RZ, RZ, RZ, P0, P1 ;  /* 0x000000ffff037210 */ /* 0x000fe400007e24ff */
[----:B-1----:R-:W-:-:S04]  /*0870*/  LEA R2, P0, R0, UR6, 0x2 ;  /* 0x0000000600027c11 */ /* 0x002fc8000f8010ff */
[----:B------:R-:W-:-:S05]  /*0880*/  LEA.HI.X R3, R0, UR7, R3, 0x2, P0 ;  /* 0x0000000700037c11 */ /* 0x000fca00080f1403 */
[----:B------:R-:W-:Y:S01]  /*0890*/  STG.E desc[UR10][R2.64], R23 ;  /* 0x0000001702007986 */ /* 0x000fe2000c10190a */
[----:B------:R-:W-:Y:S05]  /*08a0*/  EXIT ;  /* 0x000000000000794d */ /* 0x000fea0003800000 */
.L_x_2:
[----:B------:R-:W-:-:S00]  /*08b0*/  BRA `(.L_x_2) ;  /* 0xfffffffc00fc7947 */ /* 0x000fc0000383ffff */
[----:B------:R-:W-:-:S00]  /*08c0*/  NOP ;  /* 0x0000000000007918 */ /* 0x000fc00000000000 */
        /* <DEDUP_REMOVED lines=11> */
.L_x_3:


//--------------------- .nv.shared._Z7mat_mulPfS_S_ii --------------------------
	.section	.nv.shared._Z7mat_mulPfS_S_ii,"aw",@nobits
	.sectionflags	@""
	.align	4
.nv.shared._Z7mat_mulPfS_S_ii:
	.zero		9216


//--------------------- .nv.shared.reserved.0     --------------------------
	.section	.nv.shared.reserved.0,"aw",@nobits
	.weak		__nv_reservedSMEM_offset_0_alias
	.size		__nv_reservedSMEM_offset_0_alias, 0, 64
	.other		__nv_reservedSMEM_offset_0_alias,@"STO_CUDA_RESERVED_SHARED STV_DEFAULT"
__nv_reservedSMEM_offset_0_alias:
	.zero		0
	.zero		64


//--------------------- .nv.constant0._Z7mat_mulPfS_S_ii --------------------------
	.section	.nv.constant0._Z7mat_mulPfS_S_ii,"a",@progbits
	.sectionflags	@""
	.align	4
.nv.constant0._Z7mat_mulPfS_S_ii:
	.zero		928


//--------------------- SYMBOLS --------------------------

	.type		.nv.reservedSmem.offset0,@object
	.size		.nv.reservedSmem.offset0,0x4
	.type		.nv.reservedSmem.cap,@object
	.size		.nv.reservedSmem.cap,0x4
